//
// Generated by NVIDIA NVVM Compiler
//
// Compiler Build ID: CL-36424714
// Cuda compilation tools, release 13.0, V13.0.88
// Based on NVVM 20.0.0
//

.version 9.0
.target sm_100
.address_size 64

	// .globl	_Z16findMaxGPU_naivePiiS_

.visible .entry _Z16findMaxGPU_naivePiiS_(
	.param .u64 .ptr .align 1 _Z16findMaxGPU_naivePiiS__param_0,
	.param .u32 _Z16findMaxGPU_naivePiiS__param_1,
	.param .u64 .ptr .align 1 _Z16findMaxGPU_naivePiiS__param_2
)
{
	.reg .pred 	%p<3>;
	.reg .b32 	%r<20>;
	.reg .b64 	%rd<7>;

	ld.param.u64 	%rd2, [_Z16findMaxGPU_naivePiiS__param_0];
	ld.param.u32 	%r9, [_Z16findMaxGPU_naivePiiS__param_1];
	ld.param.u64 	%rd3, [_Z16findMaxGPU_naivePiiS__param_2];
	mov.u32 	%r11, %ctaid.x;
	mov.u32 	%r1, %ntid.x;
	mov.u32 	%r12, %tid.x;
	mad.lo.s32 	%r17, %r11, %r1, %r12;
	setp.ge.s32 	%p1, %r17, %r9;
	mov.b32 	%r19, -2147483648;
	@%p1 bra 	$L__BB0_3;
	mov.u32 	%r14, %nctaid.x;
	mul.lo.s32 	%r3, %r1, %r14;
	cvta.to.global.u64 	%rd1, %rd2;
	mov.b32 	%r19, -2147483648;
$L__BB0_2:
	mul.wide.s32 	%rd4, %r17, 4;
	add.s64 	%rd5, %rd1, %rd4;
	ld.global.u32 	%r15, [%rd5];
	max.s32 	%r19, %r15, %r19;
	add.s32 	%r17, %r17, %r3;
	setp.lt.s32 	%p2, %r17, %r9;
	@%p2 bra 	$L__BB0_2;
$L__BB0_3:
	cvta.to.global.u64 	%rd6, %rd3;
	atom.global.max.s32 	%r16, [%rd6], %r19;
	ret;

}


// ===== COMPILED SASS (sm_100) =====

	.target	sm_100

	.elftype	@"ET_EXEC"


//--------------------- .note.nv.tkinfo           --------------------------
	.section	.note.nv.tkinfo,"",@"SHT_NOTE"
	.sectionflags	@"SHF_NOTE_NV_TKINFO"
	.tkinfo
        /*0018*/ 	.word	0x00000002
        /*0030*/ 	.string	""
        /*0030*/ 	.string	"ptxas"
        /*0030*/ 	.string	"Cuda compilation tools, release 13.0, V13.0.88"
        /*0030*/ 	.string	"Build cuda_13.0.r13.0/compiler.36424714_0"
        /*0030*/ 	.string	"-arch sm_100 -m 64 "



//--------------------- .note.nv.cuinfo           --------------------------
	.section	.note.nv.cuinfo,"",@"SHT_NOTE"
	.sectionflags	@"SHF_NOTE_NV_CUINFO"
        /*0018*/ 	.short	0x0002
        /*001a*/ 	.short	0x0064
        /*001c*/ 	.short	0x0082
	.zero		2


//--------------------- .nv.info                  --------------------------
	.section	.nv.info,"",@"SHT_CUDA_INFO"
	.align	4


	//----- nvinfo : EIATTR_REGCOUNT
	.align		4
        /*0000*/ 	.byte	0x04, 0x2f
        /*0002*/ 	.short	(.L_1 - .L_0)
	.align		4
.L_0:
        /*0004*/ 	.word	index@(_Z16findMaxGPU_naivePiiS_)
        /*0008*/ 	.word	0x0000000d


	//----- nvinfo : EIATTR_FRAME_SIZE
	.align		4
.L_1:
        /*000c*/ 	.byte	0x04, 0x11
        /*000e*/ 	.short	(.L_3 - .L_2)
	.align		4
.L_2:
        /*0010*/ 	.word	index@(_Z16findMaxGPU_naivePiiS_)
        /*0014*/ 	.word	0x00000000


	//----- nvinfo : EIATTR_MIN_STACK_SIZE
	.align		4
.L_3:
        /*0018*/ 	.byte	0x04, 0x12
        /*001a*/ 	.short	(.L_5 - .L_4)
	.align		4
.L_4:
        /*001c*/ 	.word	index@(_Z16findMaxGPU_naivePiiS_)
        /*0020*/ 	.word	0x00000000
.L_5:


//--------------------- .nv.compat                --------------------------
	.section	.nv.compat,"",@"SHT_CUDA_COMPAT_INFO"
	.align	4
        /*0000*/ 	.byte	0x02, 0x09, 0x00, 0x00, 0x02, 0x02, 0x01, 0x00, 0x02, 0x05, 0x05, 0x00, 0x03, 0x07, 0x01, 0x01
        /*0010*/ 	.byte	0x02, 0x03, 0x00, 0x00, 0x02, 0x06, 0x01, 0x00, 0x04, 0x0b, 0x08, 0x00, 0x09, 0x00, 0x00, 0x00
        /*0020*/ 	.byte	0x00, 0x00, 0x00, 0x00


//--------------------- .nv.info._Z16findMaxGPU_naivePiiS_ --------------------------
	.section	.nv.info._Z16findMaxGPU_naivePiiS_,"",@"SHT_CUDA_INFO"
	.sectionflags	@""
	.align	4


	//----- nvinfo : EIATTR_CUDA_API_VERSION
	.align		4
        /*0000*/ 	.byte	0x04, 0x37
        /*0002*/ 	.short	(.L_7 - .L_6)
.L_6:
        /*0004*/ 	.word	0x00000082


	//----- nvinfo : EIATTR_KPARAM_INFO
	.align		4
.L_7:
        /*0008*/ 	.byte	0x04, 0x17
        /*000a*/ 	.short	(.L_9 - .L_8)
.L_8:
        /*000c*/ 	.word	0x00000000
        /*0010*/ 	.short	0x0002
        /*0012*/ 	.short	0x0010
        /*0014*/ 	.byte	0x00, 0xf5, 0x21, 0x00


	//----- nvinfo : EIATTR_KPARAM_INFO
	.align		4
.L_9:
        /*0018*/ 	.byte	0x04, 0x17
        /*001a*/ 	.short	(.L_11 - .L_10)
.L_10:
        /*001c*/ 	.word	0x00000000
        /*0020*/ 	.short	0x0001
        /*0022*/ 	.short	0x0008
        /*0024*/ 	.byte	0x00, 0xf0, 0x11, 0x00


	//----- nvinfo : EIATTR_KPARAM_INFO
	.align		4
.L_11:
        /*0028*/ 	.byte	0x04, 0x17
        /*002a*/ 	.short	(.L_13 - .L_12)
.L_12:
        /*002c*/ 	.word	0x00000000
        /*0030*/ 	.short	0x0000
        /*0032*/ 	.short	0x0000
        /*0034*/ 	.byte	0x00, 0xf5, 0x21, 0x00


	//----- nvinfo : EIATTR_SPARSE_MMA_MASK
	.align		4
.L_13:
        /*0038*/ 	.byte	0x03, 0x50
        /*003a*/ 	.short	0x0000


	//----- nvinfo : EIATTR_MAXREG_COUNT
	.align		4
        /*003c*/ 	.byte	0x03, 0x1b
        /*003e*/ 	.short	0x00ff


	//----- nvinfo : EIATTR_MERCURY_ISA_VERSION
	.align		4
        /*0040*/ 	.byte	0x03, 0x5f
        /*0042*/ 	.short	0x0101


	//----- nvinfo : EIATTR_INT_WARP_WIDE_INSTR_OFFSETS
	.align		4
        /*0044*/ 	.byte	0x04, 0x31
        /*0046*/ 	.short	(.L_15 - .L_14)


	//   ....[0]....
.L_14:
        /*0048*/ 	.word	0x00000180


	//   ....[1]....
        /*004c*/ 	.word	0x00000190


	//----- nvinfo : EIATTR_VRC_CTA_INIT_COUNT
	.align		4
.L_15:
        /*0050*/ 	.byte	0x02, 0x4a
	.zero		1
	.zero		1


	//----- nvinfo : EIATTR_EXIT_INSTR_OFFSETS
	.align		4
        /*0054*/ 	.byte	0x04, 0x1c
        /*0056*/ 	.short	(.L_17 - .L_16)


	//   ....[0]....
.L_16:
        /*0058*/ 	.word	0x000001e0


	//----- nvinfo : EIATTR_CRS_STACK_SIZE
	.align		4
.L_17:
        /*005c*/ 	.byte	0x04, 0x1e
        /*005e*/ 	.short	(.L_19 - .L_18)
.L_18:
        /*0060*/ 	.word	0x00000000


	//----- nvinfo : EIATTR_CBANK_PARAM_SIZE
	.align		4
.L_19:
        /*0064*/ 	.byte	0x03, 0x19
        /*0066*/ 	.short	0x0018


	//----- nvinfo : EIATTR_PARAM_CBANK
	.align		4
        /*0068*/ 	.byte	0x04, 0x0a
        /*006a*/ 	.short	(.L_21 - .L_20)
	.align		4
.L_20:
        /*006c*/ 	.word	index@(.nv.constant0._Z16findMaxGPU_naivePiiS_)
        /*0070*/ 	.short	0x0380
        /*0072*/ 	.short	0x0018


	//----- nvinfo : EIATTR_SW_WAR
	.align		4
.L_21:
        /*0074*/ 	.byte	0x04, 0x36
        /*0076*/ 	.short	(.L_23 - .L_22)
.L_22:
        /*0078*/ 	.word	0x00000008
.L_23:


//--------------------- .nv.callgraph             --------------------------
	.section	.nv.callgraph,"",@"SHT_CUDA_CALLGRAPH"
	.align	4
	.sectionentsize	8
	.align		4
        /*0000*/ 	.word	0x00000000
	.align		4
        /*0004*/ 	.word	0xffffffff
	.align		4
        /*0008*/ 	.word	0x00000000
	.align		4
        /*000c*/ 	.word	0xfffffffe
	.align		4
        /*0010*/ 	.word	0x00000000
	.align		4
        /*0014*/ 	.word	0xfffffffd
	.align		4
        /*0018*/ 	.word	0x00000000
	.align		4
        /*001c*/ 	.word	0xfffffffc


//--------------------- .text._Z16findMaxGPU_naivePiiS_ --------------------------
	.section	.text._Z16findMaxGPU_naivePiiS_,"ax",@progbits
	.align	128
        .global         _Z16findMaxGPU_naivePiiS_
        .type           _Z16findMaxGPU_naivePiiS_,@function
        .size           _Z16findMaxGPU_naivePiiS_,(.L_x_4 - _Z16findMaxGPU_naivePiiS_)
        .other          _Z16findMaxGPU_naivePiiS_,@"STO_CUDA_ENTRY STV_DEFAULT"
_Z16findMaxGPU_naivePiiS_:
.text._Z16findMaxGPU_naivePiiS_:
[----:B------:R-:W-:Y:S01]  /*0000*/  LDC R1, c[0x0][0x37c] ;  /* 0x0000df00ff017b82 */ /* 0x000fe20000000800 */
[----:B------:R-:W0:Y:S07]  /*0010*/  S2R R0, SR_TID.X ;  /* 0x0000000000007919 */ /* 0x000e2e0000002100 */
[----:B------:R-:W0:Y:S01]  /*0020*/  S2UR UR4, SR_CTAID.X ;  /* 0x00000000000479c3 */ /* 0x000e220000002500 */
[----:B------:R-:W1:Y:S01]  /*0030*/  LDCU UR5, c[0x0][0x388] ;  /* 0x00007100ff0577ac */ /* 0x000e620008000800 */
[----:B------:R-:W-:Y:S01]  /*0040*/  BSSY.RECONVERGENT B0, `(.L_x_0) ;  /* 0x0000013000007945 */ /* 0x000fe20003800200 */
[----:B------:R-:W2:Y:S01]  /*0050*/  S2R R10, SR_LANEID ;  /* 0x00000000000a7919 */ /* 0x000ea20000000000 */
[----:B------:R-:W-:Y:S01]  /*0060*/  IMAD.MOV.U32 R8, RZ, RZ, -0x80000000 ;  /* 0x80000000ff087424 */ /* 0x000fe200078e00ff */
[----:B------:R-:W3:Y:S03]  /*0070*/  LDCU.64 UR6, c[0x0][0x358] ;  /* 0x00006b00ff0677ac */ /* 0x000ee60008000a00 */
[----:B------:R-:W0:Y:S08]  /*0080*/  LDC R9, c[0x0][0x360] ;  /* 0x0000d800ff097b82 */ /* 0x000e300000000800 */
[----:B------:R-:W4:Y:S01]  /*0090*/  LDC.64 R4, c[0x0][0x390] ;  /* 0x0000e400ff047b82 */ /* 0x000f220000000a00 */
[----:B0-----:R-:W-:-:S05]  /*00a0*/  IMAD R0, R9, UR4, R0 ;  /* 0x0000000409007c24 */ /* 0x001fca000f8e0200 */
[----:B-1----:R-:W-:-:S13]  /*00b0*/  ISETP.GE.AND P0, PT, R0, UR5, PT ;  /* 0x0000000500007c0c */ /* 0x002fda000bf06270 */
[----:B--234-:R-:W-:Y:S05]  /*00c0*/  @P0 BRA `(.L_x_1) ;  /* 0x0000000000280947 */ /* 0x01cfea0003800000 */
[----:B------:R-:W0:Y:S01]  /*00d0*/  LDC.64 R6, c[0x0][0x380] ;  /* 0x0000e000ff067b82 */ /* 0x000e220000000a00 */
[----:B------:R-:W1:Y:S01]  /*00e0*/  LDCU UR4, c[0x0][0x370] ;  /* 0x00006e00ff0477ac */ /* 0x000e620008000800 */
[----:B------:R-:W-:Y:S02]  /*00f0*/  IMAD.MOV.U32 R8, RZ, RZ, -0x80000000 ;  /* 0x80000000ff087424 */ /* 0x000fe400078e00ff */
[----:B-1----:R-:W-:-:S07]  /*0100*/  IMAD R9, R9, UR4, RZ ;  /* 0x0000000409097c24 */ /* 0x002fce000f8e02ff */
.L_x_2:
[----:B0-----:R-:W-:-:S06]  /*0110*/  IMAD.WIDE R2, R0, 0x4, R6 ;  /* 0x0000000400027825 */ /* 0x001fcc00078e0206 */
[----:B------:R-:W2:Y:S01]  /*0120*/  LDG.E R3, desc[UR6][R2.64] ;  /* 0x0000000602037981 */ /* 0x000ea2000c1e1900 */
[----:B------:R-:W-:-:S04]  /*0130*/  IADD3 R0, PT, PT, R9, R0, RZ ;  /* 0x0000000009007210 */ /* 0x000fc80007ffe0ff */
[----:B------:R-:W-:Y:S02]  /*0140*/  ISETP.GE.AND P0, PT, R0, UR5, PT ;  /* 0x0000000500007c0c */ /* 0x000fe4000bf06270 */
[----:B--2---:R-:W-:-:S11]  /*0150*/  VIMNMX R8, PT, PT, R3, R8, !PT ;  /* 0x0000000803087248 */ /* 0x004fd60007fe0100 */
[----:B------:R-:W-:Y:S05]  /*0160*/  @!P0 BRA `(.L_x_2) ;  /* 0xfffffffc00e88947 */ /* 0x000fea000383ffff */
.L_x_1:
[----:B------:R-:W-:Y:S05]  /*0170*/  BSYNC.RECONVERGENT B0 ;  /* 0x0000000000007941 */ /* 0x000fea0003800200 */
.L_x_0:
[----:B------:R-:W-:Y:S01]  /*0180*/  VOTEU.ANY UR4, UPT, PT ;  /* 0x0000000000047886 */ /* 0x000fe200038e0100 */
[----:B------:R-:W-:Y:S01]  /*0190*/  CREDUX.MAX.S32 UR8, R8 ;  /* 0x00000000080872cc */ /* 0x000fe20000000200 */
[----:B------:R-:W-:-:S06]  /*01a0*/  UFLO.U32 UR4, UR4 ;  /* 0x00000004000472bd */ /* 0x000fcc00080e0000 */
[----:B------:R-:W-:-:S06]  /*01b0*/  ISETP.EQ.U32.AND P0, PT, R10, UR4, PT ;  /* 0x000000040a007c0c */ /* 0x000fcc000bf02070 */
[----:B------:R-:W-:-:S07]  /*01c0*/  IMAD.U32 R3, RZ, RZ, UR8 ;  /* 0x00000008ff037e24 */ /* 0x000fce000f8e00ff */
[----:B------:R-:W-:Y:S01]  /*01d0*/  @P0 REDG.E.MAX.S32.STRONG.GPU desc[UR6][R4.64], R3 ;  /* 0x000000030400098e */ /* 0x000fe2000d12e306 */
[----:B------:R-:W-:Y:S05]  /*01e0*/  EXIT ;  /* 0x000000000000794d */ /* 0x000fea0003800000 */
.L_x_3:
[----:B------:R-:W-:-:S00]  /*01f0*/  BRA `(.L_x_3) ;  /* 0xfffffffc00fc7947 */ /* 0x000fc0000383ffff */
[----:B------:R-:W-:-:S00]  /*0200*/  NOP ;  /* 0x0000000000007918 */ /* 0x000fc00000000000 */
[----:B------:R-:W-:-:S00]  /*0210*/  NOP ;  /* 0x0000000000007918 */ /* 0x000fc00000000000 */
[----:B------:R-:W-:-:S00]  /*0220*/  NOP ;  /* 0x0000000000007918 */ /* 0x000fc00000000000 */
[----:B------:R-:W-:-:S00]  /*0230*/  NOP ;  /* 0x0000000000007918 */ /* 0x000fc00000000000 */
[----:B------:R-:W-:-:S00]  /*0240*/  NOP ;  /* 0x0000000000007918 */ /* 0x000fc00000000000 */
[----:B------:R-:W-:-:S00]  /*0250*/  NOP ;  /* 0x0000000000007918 */ /* 0x000fc00000000000 */
[----:B------:R-:W-:-:S00]  /*0260*/  NOP ;  /* 0x0000000000007918 */ /* 0x000fc00000000000 */
[----:B------:R-:W-:-:S00]  /*0270*/  NOP ;  /* 0x0000000000007918 */ /* 0x000fc00000000000 */
.L_x_4:


//--------------------- .nv.shared.reserved.0     --------------------------
	.section	.nv.shared.reserved.0,"aw",@nobits
	.weak		__nv_reservedSMEM_offset_0_alias
	.size		__nv_reservedSMEM_offset_0_alias, 0, 64
	.other		__nv_reservedSMEM_offset_0_alias,@"STO_CUDA_RESERVED_SHARED STV_DEFAULT"
__nv_reservedSMEM_offset_0_alias:
	.zero		0
	.zero		64


//--------------------- .nv.constant0._Z16findMaxGPU_naivePiiS_ --------------------------
	.section	.nv.constant0._Z16findMaxGPU_naivePiiS_,"a",@progbits
	.sectionflags	@""
	.align	4
.nv.constant0._Z16findMaxGPU_naivePiiS_:
	.zero		920


//--------------------- SYMBOLS --------------------------

	.type		.nv.reservedSmem.offset0,@object
	.size		.nv.reservedSmem.offset0,0x4
